//
// Generated by NVIDIA NVVM Compiler
//
// Compiler Build ID: CL-36424714
// Cuda compilation tools, release 13.0, V13.0.88
// Based on NVVM 20.0.0
//

.version 9.0
.target sm_100
.address_size 64

	// .globl	_Z15bodyForceKernelP4Bodyfi

.visible .entry _Z15bodyForceKernelP4Bodyfi(
	.param .u64 .ptr .align 1 _Z15bodyForceKernelP4Bodyfi_param_0,
	.param .f32 _Z15bodyForceKernelP4Bodyfi_param_1,
	.param .u32 _Z15bodyForceKernelP4Bodyfi_param_2
)
{
	.reg .pred 	%p<9>;
	.reg .b32 	%r<19>;
	.reg .b32 	%f<171>;
	.reg .b64 	%rd<15>;

	ld.param.u64 	%rd5, [_Z15bodyForceKernelP4Bodyfi_param_0];
	ld.param.f32 	%f31, [_Z15bodyForceKernelP4Bodyfi_param_1];
	ld.param.u32 	%r10, [_Z15bodyForceKernelP4Bodyfi_param_2];
	cvta.to.global.u64 	%rd1, %rd5;
	mov.u32 	%r11, %ctaid.x;
	mov.u32 	%r12, %ntid.x;
	mov.u32 	%r13, %tid.x;
	mad.lo.s32 	%r1, %r11, %r12, %r13;
	setp.ge.s32 	%p1, %r1, %r10;
	@%p1 bra 	$L__BB0_11;
	setp.lt.s32 	%p2, %r10, 1;
	mov.f32 	%f168, 0f00000000;
	mov.f32 	%f169, %f168;
	mov.f32 	%f170, %f168;
	@%p2 bra 	$L__BB0_10;
	mul.wide.s32 	%rd6, %r1, 24;
	add.s64 	%rd7, %rd1, %rd6;
	ld.global.f32 	%f1, [%rd7];
	ld.global.f32 	%f2, [%rd7+4];
	ld.global.f32 	%f3, [%rd7+8];
	and.b32  	%r2, %r10, 3;
	setp.lt.u32 	%p3, %r10, 4;
	mov.f32 	%f170, 0f00000000;
	mov.b32 	%r18, 0;
	mov.f32 	%f169, %f170;
	mov.f32 	%f168, %f170;
	@%p3 bra 	$L__BB0_5;
	and.b32  	%r18, %r10, 2147483644;
	neg.s32 	%r16, %r18;
	add.s64 	%rd14, %rd1, 48;
	mov.f32 	%f170, 0f00000000;
$L__BB0_4:
	.pragma "nounroll";
	ld.global.f32 	%f36, [%rd14+-48];
	sub.f32 	%f37, %f36, %f1;
	ld.global.f32 	%f38, [%rd14+-44];
	sub.f32 	%f39, %f38, %f2;
	ld.global.f32 	%f40, [%rd14+-40];
	sub.f32 	%f41, %f40, %f3;
	mul.f32 	%f42, %f39, %f39;
	fma.rn.f32 	%f43, %f37, %f37, %f42;
	fma.rn.f32 	%f44, %f41, %f41, %f43;
	add.f32 	%f45, %f44, 0f3089705F;
	sqrt.rn.f32 	%f46, %f45;
	rcp.rn.f32 	%f47, %f46;
	mul.f32 	%f48, %f47, %f47;
	mul.f32 	%f49, %f47, %f48;
	fma.rn.f32 	%f50, %f37, %f49, %f168;
	fma.rn.f32 	%f51, %f39, %f49, %f169;
	fma.rn.f32 	%f52, %f41, %f49, %f170;
	ld.global.f32 	%f53, [%rd14+-24];
	sub.f32 	%f54, %f53, %f1;
	ld.global.f32 	%f55, [%rd14+-20];
	sub.f32 	%f56, %f55, %f2;
	ld.global.f32 	%f57, [%rd14+-16];
	sub.f32 	%f58, %f57, %f3;
	mul.f32 	%f59, %f56, %f56;
	fma.rn.f32 	%f60, %f54, %f54, %f59;
	fma.rn.f32 	%f61, %f58, %f58, %f60;
	add.f32 	%f62, %f61, 0f3089705F;
	sqrt.rn.f32 	%f63, %f62;
	rcp.rn.f32 	%f64, %f63;
	mul.f32 	%f65, %f64, %f64;
	mul.f32 	%f66, %f64, %f65;
	fma.rn.f32 	%f67, %f54, %f66, %f50;
	fma.rn.f32 	%f68, %f56, %f66, %f51;
	fma.rn.f32 	%f69, %f58, %f66, %f52;
	ld.global.f32 	%f70, [%rd14];
	sub.f32 	%f71, %f70, %f1;
	ld.global.f32 	%f72, [%rd14+4];
	sub.f32 	%f73, %f72, %f2;
	ld.global.f32 	%f74, [%rd14+8];
	sub.f32 	%f75, %f74, %f3;
	mul.f32 	%f76, %f73, %f73;
	fma.rn.f32 	%f77, %f71, %f71, %f76;
	fma.rn.f32 	%f78, %f75, %f75, %f77;
	add.f32 	%f79, %f78, 0f3089705F;
	sqrt.rn.f32 	%f80, %f79;
	rcp.rn.f32 	%f81, %f80;
	mul.f32 	%f82, %f81, %f81;
	mul.f32 	%f83, %f81, %f82;
	fma.rn.f32 	%f84, %f71, %f83, %f67;
	fma.rn.f32 	%f85, %f73, %f83, %f68;
	fma.rn.f32 	%f86, %f75, %f83, %f69;
	ld.global.f32 	%f87, [%rd14+24];
	sub.f32 	%f88, %f87, %f1;
	ld.global.f32 	%f89, [%rd14+28];
	sub.f32 	%f90, %f89, %f2;
	ld.global.f32 	%f91, [%rd14+32];
	sub.f32 	%f92, %f91, %f3;
	mul.f32 	%f93, %f90, %f90;
	fma.rn.f32 	%f94, %f88, %f88, %f93;
	fma.rn.f32 	%f95, %f92, %f92, %f94;
	add.f32 	%f96, %f95, 0f3089705F;
	sqrt.rn.f32 	%f97, %f96;
	rcp.rn.f32 	%f98, %f97;
	mul.f32 	%f99, %f98, %f98;
	mul.f32 	%f100, %f98, %f99;
	fma.rn.f32 	%f168, %f88, %f100, %f84;
	fma.rn.f32 	%f169, %f90, %f100, %f85;
	fma.rn.f32 	%f170, %f92, %f100, %f86;
	add.s32 	%r16, %r16, 4;
	add.s64 	%rd14, %rd14, 96;
	setp.ne.s32 	%p4, %r16, 0;
	@%p4 bra 	$L__BB0_4;
$L__BB0_5:
	setp.eq.s32 	%p5, %r2, 0;
	@%p5 bra 	$L__BB0_10;
	setp.eq.s32 	%p6, %r2, 1;
	@%p6 bra 	$L__BB0_8;
	mul.wide.u32 	%rd8, %r18, 24;
	add.s64 	%rd9, %rd1, %rd8;
	ld.global.f32 	%f102, [%rd9];
	sub.f32 	%f103, %f102, %f1;
	ld.global.f32 	%f104, [%rd9+4];
	sub.f32 	%f105, %f104, %f2;
	ld.global.f32 	%f106, [%rd9+8];
	sub.f32 	%f107, %f106, %f3;
	mul.f32 	%f108, %f105, %f105;
	fma.rn.f32 	%f109, %f103, %f103, %f108;
	fma.rn.f32 	%f110, %f107, %f107, %f109;
	add.f32 	%f111, %f110, 0f3089705F;
	sqrt.rn.f32 	%f112, %f111;
	rcp.rn.f32 	%f113, %f112;
	mul.f32 	%f114, %f113, %f113;
	mul.f32 	%f115, %f113, %f114;
	fma.rn.f32 	%f116, %f103, %f115, %f168;
	fma.rn.f32 	%f117, %f105, %f115, %f169;
	fma.rn.f32 	%f118, %f107, %f115, %f170;
	ld.global.f32 	%f119, [%rd9+24];
	sub.f32 	%f120, %f119, %f1;
	ld.global.f32 	%f121, [%rd9+28];
	sub.f32 	%f122, %f121, %f2;
	ld.global.f32 	%f123, [%rd9+32];
	sub.f32 	%f124, %f123, %f3;
	mul.f32 	%f125, %f122, %f122;
	fma.rn.f32 	%f126, %f120, %f120, %f125;
	fma.rn.f32 	%f127, %f124, %f124, %f126;
	add.f32 	%f128, %f127, 0f3089705F;
	sqrt.rn.f32 	%f129, %f128;
	rcp.rn.f32 	%f130, %f129;
	mul.f32 	%f131, %f130, %f130;
	mul.f32 	%f132, %f130, %f131;
	fma.rn.f32 	%f168, %f120, %f132, %f116;
	fma.rn.f32 	%f169, %f122, %f132, %f117;
	fma.rn.f32 	%f170, %f124, %f132, %f118;
	add.s32 	%r18, %r18, 2;
$L__BB0_8:
	and.b32  	%r15, %r10, 1;
	setp.eq.b32 	%p7, %r15, 1;
	not.pred 	%p8, %p7;
	@%p8 bra 	$L__BB0_10;
	mul.wide.u32 	%rd10, %r18, 24;
	add.s64 	%rd11, %rd1, %rd10;
	ld.global.f32 	%f133, [%rd11];
	sub.f32 	%f134, %f133, %f1;
	ld.global.f32 	%f135, [%rd11+4];
	sub.f32 	%f136, %f135, %f2;
	ld.global.f32 	%f137, [%rd11+8];
	sub.f32 	%f138, %f137, %f3;
	mul.f32 	%f139, %f136, %f136;
	fma.rn.f32 	%f140, %f134, %f134, %f139;
	fma.rn.f32 	%f141, %f138, %f138, %f140;
	add.f32 	%f142, %f141, 0f3089705F;
	sqrt.rn.f32 	%f143, %f142;
	rcp.rn.f32 	%f144, %f143;
	mul.f32 	%f145, %f144, %f144;
	mul.f32 	%f146, %f144, %f145;
	fma.rn.f32 	%f168, %f134, %f146, %f168;
	fma.rn.f32 	%f169, %f136, %f146, %f169;
	fma.rn.f32 	%f170, %f138, %f146, %f170;
$L__BB0_10:
	mul.wide.s32 	%rd12, %r1, 24;
	add.s64 	%rd13, %rd1, %rd12;
	ld.global.f32 	%f147, [%rd13+12];
	fma.rn.f32 	%f148, %f31, %f168, %f147;
	st.global.f32 	[%rd13+12], %f148;
	ld.global.f32 	%f149, [%rd13+16];
	fma.rn.f32 	%f150, %f31, %f169, %f149;
	st.global.f32 	[%rd13+16], %f150;
	ld.global.f32 	%f151, [%rd13+20];
	fma.rn.f32 	%f152, %f31, %f170, %f151;
	st.global.f32 	[%rd13+20], %f152;
$L__BB0_11:
	ret;

}
	// .globl	_Z18bodyPositionKernelP4Bodyfi
.visible .entry _Z18bodyPositionKernelP4Bodyfi(
	.param .u64 .ptr .align 1 _Z18bodyPositionKernelP4Bodyfi_param_0,
	.param .f32 _Z18bodyPositionKernelP4Bodyfi_param_1,
	.param .u32 _Z18bodyPositionKernelP4Bodyfi_param_2
)
{
	.reg .pred 	%p<2>;
	.reg .b32 	%r<6>;
	.reg .b32 	%f<11>;
	.reg .b64 	%rd<5>;

	ld.param.u64 	%rd1, [_Z18bodyPositionKernelP4Bodyfi_param_0];
	ld.param.f32 	%f1, [_Z18bodyPositionKernelP4Bodyfi_param_1];
	ld.param.u32 	%r2, [_Z18bodyPositionKernelP4Bodyfi_param_2];
	mov.u32 	%r3, %ctaid.x;
	mov.u32 	%r4, %ntid.x;
	mov.u32 	%r5, %tid.x;
	mad.lo.s32 	%r1, %r3, %r4, %r5;
	setp.ge.s32 	%p1, %r1, %r2;
	@%p1 bra 	$L__BB1_2;
	cvta.to.global.u64 	%rd2, %rd1;
	mul.wide.s32 	%rd3, %r1, 24;
	add.s64 	%rd4, %rd2, %rd3;
	ld.global.f32 	%f2, [%rd4+12];
	ld.global.f32 	%f3, [%rd4];
	fma.rn.f32 	%f4, %f1, %f2, %f3;
	st.global.f32 	[%rd4], %f4;
	ld.global.f32 	%f5, [%rd4+16];
	ld.global.f32 	%f6, [%rd4+4];
	fma.rn.f32 	%f7, %f1, %f5, %f6;
	st.global.f32 	[%rd4+4], %f7;
	ld.global.f32 	%f8, [%rd4+20];
	ld.global.f32 	%f9, [%rd4+8];
	fma.rn.f32 	%f10, %f1, %f8, %f9;
	st.global.f32 	[%rd4+8], %f10;
$L__BB1_2:
	ret;

}


// ===== COMPILED SASS (sm_100) =====

	.target	sm_100

	.elftype	@"ET_EXEC"


//--------------------- .note.nv.tkinfo           --------------------------
	.section	.note.nv.tkinfo,"",@"SHT_NOTE"
	.sectionflags	@"SHF_NOTE_NV_TKINFO"
	.tkinfo
        /*0018*/ 	.word	0x00000002
        /*0030*/ 	.string	""
        /*0030*/ 	.string	"ptxas"
        /*0030*/ 	.string	"Cuda compilation tools, release 13.0, V13.0.88"
        /*0030*/ 	.string	"Build cuda_13.0.r13.0/compiler.36424714_0"
        /*0030*/ 	.string	"-arch sm_100 -m 64 "



//--------------------- .note.nv.cuinfo           --------------------------
	.section	.note.nv.cuinfo,"",@"SHT_NOTE"
	.sectionflags	@"SHF_NOTE_NV_CUINFO"
        /*0018*/ 	.short	0x0002
        /*001a*/ 	.short	0x0064
        /*001c*/ 	.short	0x0082
	.zero		2


//--------------------- .nv.info                  --------------------------
	.section	.nv.info,"",@"SHT_CUDA_INFO"
	.align	4


	//----- nvinfo : EIATTR_REGCOUNT
	.align		4
        /*0000*/ 	.byte	0x04, 0x2f
        /*0002*/ 	.short	(.L_1 - .L_0)
	.align		4
.L_0:
        /*0004*/ 	.word	index@(_Z15bodyForceKernelP4Bodyfi)
        /*0008*/ 	.word	0x00000020


	//----- nvinfo : EIATTR_FRAME_SIZE
	.align		4
.L_1:
        /*000c*/ 	.byte	0x04, 0x11
        /*000e*/ 	.short	(.L_3 - .L_2)
	.align		4
.L_2:
        /*0010*/ 	.word	index@($__internal_1_$__cuda_sm20_sqrt_rn_f32_slowpath)
        /*0014*/ 	.word	0x00000000


	//----- nvinfo : EIATTR_FRAME_SIZE
	.align		4
.L_3:
        /*0018*/ 	.byte	0x04, 0x11
        /*001a*/ 	.short	(.L_5 - .L_4)
	.align		4
.L_4:
        /*001c*/ 	.word	index@($__internal_0_$__cuda_sm20_rcp_rn_f32_slowpath)
        /*0020*/ 	.word	0x00000000


	//----- nvinfo : EIATTR_FRAME_SIZE
	.align		4
.L_5:
        /*0024*/ 	.byte	0x04, 0x11
        /*0026*/ 	.short	(.L_7 - .L_6)
	.align		4
.L_6:
        /*0028*/ 	.word	index@(_Z15bodyForceKernelP4Bodyfi)
        /*002c*/ 	.word	0x00000000


	//----- nvinfo : EIATTR_REGCOUNT
	.align		4
.L_7:
        /*0030*/ 	.byte	0x04, 0x2f
        /*0032*/ 	.short	(.L_9 - .L_8)
	.align		4
.L_8:
        /*0034*/ 	.word	index@(_Z18bodyPositionKernelP4Bodyfi)
        /*0038*/ 	.word	0x0000000c


	//----- nvinfo : EIATTR_FRAME_SIZE
	.align		4
.L_9:
        /*003c*/ 	.byte	0x04, 0x11
        /*003e*/ 	.short	(.L_11 - .L_10)
	.align		4
.L_10:
        /*0040*/ 	.word	index@(_Z18bodyPositionKernelP4Bodyfi)
        /*0044*/ 	.word	0x00000000


	//----- nvinfo : EIATTR_MIN_STACK_SIZE
	.align		4
.L_11:
        /*0048*/ 	.byte	0x04, 0x12
        /*004a*/ 	.short	(.L_13 - .L_12)
	.align		4
.L_12:
        /*004c*/ 	.word	index@(_Z18bodyPositionKernelP4Bodyfi)
        /*0050*/ 	.word	0x00000000


	//----- nvinfo : EIATTR_MIN_STACK_SIZE
	.align		4
.L_13:
        /*0054*/ 	.byte	0x04, 0x12
        /*0056*/ 	.short	(.L_15 - .L_14)
	.align		4
.L_14:
        /*0058*/ 	.word	index@(_Z15bodyForceKernelP4Bodyfi)
        /*005c*/ 	.word	0x00000000
.L_15:


//--------------------- .nv.compat                --------------------------
	.section	.nv.compat,"",@"SHT_CUDA_COMPAT_INFO"
	.align	4
        /*0000*/ 	.byte	0x02, 0x09, 0x00, 0x00, 0x02, 0x02, 0x01, 0x00, 0x02, 0x05, 0x05, 0x00, 0x03, 0x07, 0x01, 0x01
        /*0010*/ 	.byte	0x02, 0x03, 0x00, 0x00, 0x02, 0x06, 0x01, 0x00, 0x04, 0x0b, 0x08, 0x00, 0x01, 0x00, 0x00, 0x00
        /*0020*/ 	.byte	0x00, 0x00, 0x00, 0x00


//--------------------- .nv.info._Z18bodyPositionKernelP4Bodyfi --------------------------
	.section	.nv.info._Z18bodyPositionKernelP4Bodyfi,"",@"SHT_CUDA_INFO"
	.sectionflags	@""
	.align	4


	//----- nvinfo : EIATTR_CUDA_API_VERSION
	.align		4
        /*0000*/ 	.byte	0x04, 0x37
        /*0002*/ 	.short	(.L_17 - .L_16)
.L_16:
        /*0004*/ 	.word	0x00000082


	//----- nvinfo : EIATTR_KPARAM_INFO
	.align		4
.L_17:
        /*0008*/ 	.byte	0x04, 0x17
        /*000a*/ 	.short	(.L_19 - .L_18)
.L_18:
        /*000c*/ 	.word	0x00000000
        /*0010*/ 	.short	0x0002
        /*0012*/ 	.short	0x000c
        /*0014*/ 	.byte	0x00, 0xf0, 0x11, 0x00


	//----- nvinfo : EIATTR_KPARAM_INFO
	.align		4
.L_19:
        /*0018*/ 	.byte	0x04, 0x17
        /*001a*/ 	.short	(.L_21 - .L_20)
.L_20:
        /*001c*/ 	.word	0x00000000
        /*0020*/ 	.short	0x0001
        /*0022*/ 	.short	0x0008
        /*0024*/ 	.byte	0x00, 0xf0, 0x11, 0x00


	//----- nvinfo : EIATTR_KPARAM_INFO
	.align		4
.L_21:
        /*0028*/ 	.byte	0x04, 0x17
        /*002a*/ 	.short	(.L_23 - .L_22)
.L_22:
        /*002c*/ 	.word	0x00000000
        /*0030*/ 	.short	0x0000
        /*0032*/ 	.short	0x0000
        /*0034*/ 	.byte	0x00, 0xf5, 0x21, 0x00


	//----- nvinfo : EIATTR_SPARSE_MMA_MASK
	.align		4
.L_23:
        /*0038*/ 	.byte	0x03, 0x50
        /*003a*/ 	.short	0x0000


	//----- nvinfo : EIATTR_MAXREG_COUNT
	.align		4
        /*003c*/ 	.byte	0x03, 0x1b
        /*003e*/ 	.short	0x00ff


	//----- nvinfo : EIATTR_MERCURY_ISA_VERSION
	.align		4
        /*0040*/ 	.byte	0x03, 0x5f
        /*0042*/ 	.short	0x0101


	//----- nvinfo : EIATTR_VRC_CTA_INIT_COUNT
	.align		4
        /*0044*/ 	.byte	0x02, 0x4a
	.zero		1
	.zero		1


	//----- nvinfo : EIATTR_EXIT_INSTR_OFFSETS
	.align		4
        /*0048*/ 	.byte	0x04, 0x1c
        /*004a*/ 	.short	(.L_25 - .L_24)


	//   ....[0]....
.L_24:
        /*004c*/ 	.word	0x00000070


	//   ....[1]....
        /*0050*/ 	.word	0x00000180


	//----- nvinfo : EIATTR_CBANK_PARAM_SIZE
	.align		4
.L_25:
        /*0054*/ 	.byte	0x03, 0x19
        /*0056*/ 	.short	0x0010


	//----- nvinfo : EIATTR_PARAM_CBANK
	.align		4
        /*0058*/ 	.byte	0x04, 0x0a
        /*005a*/ 	.short	(.L_27 - .L_26)
	.align		4
.L_26:
        /*005c*/ 	.word	index@(.nv.constant0._Z18bodyPositionKernelP4Bodyfi)
        /*0060*/ 	.short	0x0380
        /*0062*/ 	.short	0x0010


	//----- nvinfo : EIATTR_SW_WAR
	.align		4
.L_27:
        /*0064*/ 	.byte	0x04, 0x36
        /*0066*/ 	.short	(.L_29 - .L_28)
.L_28:
        /*0068*/ 	.word	0x00000008
.L_29:


//--------------------- .nv.info._Z15bodyForceKernelP4Bodyfi --------------------------
	.section	.nv.info._Z15bodyForceKernelP4Bodyfi,"",@"SHT_CUDA_INFO"
	.sectionflags	@""
	.align	4


	//----- nvinfo : EIATTR_CUDA_API_VERSION
	.align		4
        /*0000*/ 	.byte	0x04, 0x37
        /*0002*/ 	.short	(.L_31 - .L_30)
.L_30:
        /*0004*/ 	.word	0x00000082


	//----- nvinfo : EIATTR_KPARAM_INFO
	.align		4
.L_31:
        /*0008*/ 	.byte	0x04, 0x17
        /*000a*/ 	.short	(.L_33 - .L_32)
.L_32:
        /*000c*/ 	.word	0x00000000
        /*0010*/ 	.short	0x0002
        /*0012*/ 	.short	0x000c
        /*0014*/ 	.byte	0x00, 0xf0, 0x11, 0x00


	//----- nvinfo : EIATTR_KPARAM_INFO
	.align		4
.L_33:
        /*0018*/ 	.byte	0x04, 0x17
        /*001a*/ 	.short	(.L_35 - .L_34)
.L_34:
        /*001c*/ 	.word	0x00000000
        /*0020*/ 	.short	0x0001
        /*0022*/ 	.short	0x0008
        /*0024*/ 	.byte	0x00, 0xf0, 0x11, 0x00


	//----- nvinfo : EIATTR_KPARAM_INFO
	.align		4
.L_35:
        /*0028*/ 	.byte	0x04, 0x17
        /*002a*/ 	.short	(.L_37 - .L_36)
.L_36:
        /*002c*/ 	.word	0x00000000
        /*0030*/ 	.short	0x0000
        /*0032*/ 	.short	0x0000
        /*0034*/ 	.byte	0x00, 0xf5, 0x21, 0x00


	//----- nvinfo : EIATTR_SPARSE_MMA_MASK
	.align		4
.L_37:
        /*0038*/ 	.byte	0x03, 0x50
        /*003a*/ 	.short	0x0000


	//----- nvinfo : EIATTR_MAXREG_COUNT
	.align		4
        /*003c*/ 	.byte	0x03, 0x1b
        /*003e*/ 	.short	0x00ff


	//----- nvinfo : EIATTR_MERCURY_ISA_VERSION
	.align		4
        /*0040*/ 	.byte	0x03, 0x5f
        /*0042*/ 	.short	0x0101


	//----- nvinfo : EIATTR_VRC_CTA_INIT_COUNT
	.align		4
        /*0044*/ 	.byte	0x02, 0x4a
	.zero		1
	.zero		1


	//----- nvinfo : EIATTR_EXIT_INSTR_OFFSETS
	.align		4
        /*0048*/ 	.byte	0x04, 0x1c
        /*004a*/ 	.short	(.L_39 - .L_38)


	//   ....[0]....
.L_38:
        /*004c*/ 	.word	0x00000070


	//   ....[1]....
        /*0050*/ 	.word	0x000016b0


	//----- nvinfo : EIATTR_CRS_STACK_SIZE
	.align		4
.L_39:
        /*0054*/ 	.byte	0x04, 0x1e
        /*0056*/ 	.short	(.L_41 - .L_40)
.L_40:
        /*0058*/ 	.word	0x00000000


	//----- nvinfo : EIATTR_CBANK_PARAM_SIZE
	.align		4
.L_41:
        /*005c*/ 	.byte	0x03, 0x19
        /*005e*/ 	.short	0x0010


	//----- nvinfo : EIATTR_PARAM_CBANK
	.align		4
        /*0060*/ 	.byte	0x04, 0x0a
        /*0062*/ 	.short	(.L_43 - .L_42)
	.align		4
.L_42:
        /*0064*/ 	.word	index@(.nv.constant0._Z15bodyForceKernelP4Bodyfi)
        /*0068*/ 	.short	0x0380
        /*006a*/ 	.short	0x0010


	//----- nvinfo : EIATTR_SW_WAR
	.align		4
.L_43:
        /*006c*/ 	.byte	0x04, 0x36
        /*006e*/ 	.short	(.L_45 - .L_44)
.L_44:
        /*0070*/ 	.word	0x00000008
.L_45:


//--------------------- .nv.callgraph             --------------------------
	.section	.nv.callgraph,"",@"SHT_CUDA_CALLGRAPH"
	.align	4
	.sectionentsize	8
	.align		4
        /*0000*/ 	.word	0x00000000
	.align		4
        /*0004*/ 	.word	0xffffffff
	.align		4
        /*0008*/ 	.word	0x00000000
	.align		4
        /*000c*/ 	.word	0xfffffffe
	.align		4
        /*0010*/ 	.word	0x00000000
	.align		4
        /*0014*/ 	.word	0xfffffffd
	.align		4
        /*0018*/ 	.word	0x00000000
	.align		4
        /*001c*/ 	.word	0xfffffffc


//--------------------- .text._Z18bodyPositionKernelP4Bodyfi --------------------------
	.section	.text._Z18bodyPositionKernelP4Bodyfi,"ax",@progbits
	.align	128
        .global         _Z18bodyPositionKernelP4Bodyfi
        .type           _Z18bodyPositionKernelP4Bodyfi,@function
        .size           _Z18bodyPositionKernelP4Bodyfi,(.L_x_55 - _Z18bodyPositionKernelP4Bodyfi)
        .other          _Z18bodyPositionKernelP4Bodyfi,@"STO_CUDA_ENTRY STV_DEFAULT"
_Z18bodyPositionKernelP4Bodyfi:
.text._Z18bodyPositionKernelP4Bodyfi:
[----:B------:R-:W-:Y:S01]  /*0000*/  LDC R1, c[0x0][0x37c] ;  /* 0x0000df00ff017b82 */ /* 0x000fe20000000800 */
[----:B------:R-:W0:Y:S07]  /*0010*/  S2R R0, SR_TID.X ;  /* 0x0000000000007919 */ /* 0x000e2e0000002100 */
[----:B------:R-:W0:Y:S01]  /*0020*/  S2UR UR4, SR_CTAID.X ;  /* 0x00000000000479c3 */ /* 0x000e220000002500 */
[----:B------:R-:W1:Y:S07]  /*0030*/  LDCU UR5, c[0x0][0x38c] ;  /* 0x00007180ff0577ac */ /* 0x000e6e0008000800 */
[----:B------:R-:W0:Y:S02]  /*0040*/  LDC R5, c[0x0][0x360] ;  /* 0x0000d800ff057b82 */ /* 0x000e240000000800 */
[----:B0-----:R-:W-:-:S05]  /*0050*/  IMAD R5, R5, UR4, R0 ;  /* 0x0000000405057c24 */ /* 0x001fca000f8e0200 */
[----:B-1----:R-:W-:-:S13]  /*0060*/  ISETP.GE.AND P0, PT, R5, UR5, PT ;  /* 0x0000000505007c0c */ /* 0x002fda000bf06270 */
[----:B------:R-:W-:Y:S05]  /*0070*/  @P0 EXIT ;  /* 0x000000000000094d */ /* 0x000fea0003800000 */
[----:B------:R-:W0:Y:S01]  /*0080*/  LDC.64 R2, c[0x0][0x380] ;  /* 0x0000e000ff027b82 */ /* 0x000e220000000a00 */
[----:B------:R-:W1:Y:S01]  /*0090*/  LDCU.64 UR4, c[0x0][0x358] ;  /* 0x00006b00ff0477ac */ /* 0x000e620008000a00 */
[----:B------:R-:W2:Y:S01]  /*00a0*/  LDCU UR6, c[0x0][0x388] ;  /* 0x00007100ff0677ac */ /* 0x000ea20008000800 */
[----:B0-----:R-:W-:-:S05]  /*00b0*/  IMAD.WIDE R2, R5, 0x18, R2 ;  /* 0x0000001805027825 */ /* 0x001fca00078e0202 */
[----:B-1----:R-:W2:Y:S04]  /*00c0*/  LDG.E R0, desc[UR4][R2.64+0xc] ;  /* 0x00000c0402007981 */ /* 0x002ea8000c1e1900 */
[----:B------:R-:W2:Y:S04]  /*00d0*/  LDG.E R5, desc[UR4][R2.64] ;  /* 0x0000000402057981 */ /* 0x000ea8000c1e1900 */
[----:B------:R-:W3:Y:S04]  /*00e0*/  LDG.E R4, desc[UR4][R2.64+0x10] ;  /* 0x0000100402047981 */ /* 0x000ee8000c1e1900 */
[----:B------:R-:W3:Y:S04]  /*00f0*/  LDG.E R7, desc[UR4][R2.64+0x4] ;  /* 0x0000040402077981 */ /* 0x000ee8000c1e1900 */
[----:B------:R-:W4:Y:S04]  /*0100*/  LDG.E R6, desc[UR4][R2.64+0x14] ;  /* 0x0000140402067981 */ /* 0x000f28000c1e1900 */
[----:B------:R-:W4:Y:S01]  /*0110*/  LDG.E R9, desc[UR4][R2.64+0x8] ;  /* 0x0000080402097981 */ /* 0x000f22000c1e1900 */
[----:B--2---:R-:W-:-:S05]  /*0120*/  FFMA R5, R0, UR6, R5 ;  /* 0x0000000600057c23 */ /* 0x004fca0008000005 */
[----:B------:R-:W-:Y:S01]  /*0130*/  STG.E desc[UR4][R2.64], R5 ;  /* 0x0000000502007986 */ /* 0x000fe2000c101904 */
[----:B---3--:R-:W-:-:S05]  /*0140*/  FFMA R7, R4, UR6, R7 ;  /* 0x0000000604077c23 */ /* 0x008fca0008000007 */
[----:B------:R-:W-:Y:S01]  /*0150*/  STG.E desc[UR4][R2.64+0x4], R7 ;  /* 0x0000040702007986 */ /* 0x000fe2000c101904 */
[----:B----4-:R-:W-:-:S05]  /*0160*/  FFMA R9, R6, UR6, R9 ;  /* 0x0000000606097c23 */ /* 0x010fca0008000009 */
[----:B------:R-:W-:Y:S01]  /*0170*/  STG.E desc[UR4][R2.64+0x8], R9 ;  /* 0x0000080902007986 */ /* 0x000fe2000c101904 */
[----:B------:R-:W-:Y:S05]  /*0180*/  EXIT ;  /* 0x000000000000794d */ /* 0x000fea0003800000 */
.L_x_0:
[----:B------:R-:W-:-:S00]  /*0190*/  BRA `(.L_x_0) ;  /* 0xfffffffc00fc7947 */ /* 0x000fc0000383ffff */
[----:B------:R-:W-:-:S00]  /*01a0*/  NOP ;  /* 0x0000000000007918 */ /* 0x000fc00000000000 */
        /* <DEDUP_REMOVED lines=13> */
.L_x_55:


//--------------------- .text._Z15bodyForceKernelP4Bodyfi --------------------------
	.section	.text._Z15bodyForceKernelP4Bodyfi,"ax",@progbits
	.align	128
        .global         _Z15bodyForceKernelP4Bodyfi
        .type           _Z15bodyForceKernelP4Bodyfi,@function
        .size           _Z15bodyForceKernelP4Bodyfi,(.L_x_54 - _Z15bodyForceKernelP4Bodyfi)
        .other          _Z15bodyForceKernelP4Bodyfi,@"STO_CUDA_ENTRY STV_DEFAULT"
_Z15bodyForceKernelP4Bodyfi:
.text._Z15bodyForceKernelP4Bodyfi:
        /* <DEDUP_REMOVED lines=8> */
[----:B------:R-:W-:Y:S01]  /*0080*/  UISETP.GE.AND UP0, UPT, UR9, 0x1, UPT ;  /* 0x000000010900788c */ /* 0x000fe2000bf06270 */
[----:B------:R-:W-:Y:S01]  /*0090*/  HFMA2 R24, -RZ, RZ, 0, 0 ;  /* 0x00000000ff187431 */ /* 0x000fe200000001ff */
[----:B------:R-:W-:Y:S01]  /*00a0*/  MOV R22, RZ ;  /* 0x000000ff00167202 */ /* 0x000fe20000000f00 */
[----:B------:R-:W-:Y:S01]  /*00b0*/  HFMA2 R3, -RZ, RZ, 0, 0 ;  /* 0x00000000ff037431 */ /* 0x000fe200000001ff */
[----:B------:R-:W0:Y:S05]  /*00c0*/  LDCU.64 UR10, c[0x0][0x358] ;  /* 0x00006b00ff0a77ac */ /* 0x000e2a0008000a00 */
[----:B------:R-:W-:Y:S05]  /*00d0*/  BRA.U !UP0, `(.L_x_1) ;  /* 0x0000001508447547 */ /* 0x000fea000b800000 */
[----:B------:R-:W1:Y:S02]  /*00e0*/  LDC.64 R10, c[0x0][0x380] ;  /* 0x0000e000ff0a7b82 */ /* 0x000e640000000a00 */
[----:B-1----:R-:W-:-:S05]  /*00f0*/  IMAD.WIDE R10, R9, 0x18, R10 ;  /* 0x00000018090a7825 */ /* 0x002fca00078e020a */
[----:B0-----:R0:W5:Y:S04]  /*0100*/  LDG.E R8, desc[UR10][R10.64] ;  /* 0x0000000a0a087981 */ /* 0x001168000c1e1900 */
[----:B------:R0:W5:Y:S04]  /*0110*/  LDG.E R7, desc[UR10][R10.64+0x4] ;  /* 0x0000040a0a077981 */ /* 0x000168000c1e1900 */
[----:B------:R0:W5:Y:S01]  /*0120*/  LDG.E R6, desc[UR10][R10.64+0x8] ;  /* 0x0000080a0a067981 */ /* 0x000162000c1e1900 */
[----:B------:R-:W-:Y:S01]  /*0130*/  UISETP.GE.U32.AND UP0, UPT, UR9, 0x4, UPT ;  /* 0x000000040900788c */ /* 0x000fe2000bf06070 */
[----:B------:R-:W-:Y:S01]  /*0140*/  MOV R3, RZ ;  /* 0x000000ff00037202 */ /* 0x000fe20000000f00 */
[----:B------:R-:W-:Y:S01]  /*0150*/  ULOP3.LUT UR6, UR9, 0x3, URZ, 0xc0, !UPT ;  /* 0x0000000309067892 */ /* 0x000fe2000f8ec0ff */
[----:B------:R-:W-:-:S02]  /*0160*/  MOV R5, RZ ;  /* 0x000000ff00057202 */ /* 0x000fc40000000f00 */
[----:B------:R-:W-:Y:S02]  /*0170*/  MOV R22, RZ ;  /* 0x000000ff00167202 */ /* 0x000fe40000000f00 */
[----:B------:R-:W-:Y:S02]  /*0180*/  MOV R24, RZ ;  /* 0x000000ff00187202 */ /* 0x000fe40000000f00 */
[----:B0-----:R-:W-:Y:S05]  /*0190*/  BRA.U !UP0, `(.L_x_2) ;  /* 0x0000000908e07547 */ /* 0x001fea000b800000 */
[----:B------:R-:W0:Y:S01]  /*01a0*/  LDCU.64 UR4, c[0x0][0x380] ;  /* 0x00007000ff0477ac */ /* 0x000e220008000a00 */
[----:B------:R-:W-:Y:S01]  /*01b0*/  MOV R3, RZ ;  /* 0x000000ff00037202 */ /* 0x000fe20000000f00 */
[----:B------:R-:W-:-:S04]  /*01c0*/  ULOP3.LUT UR7, UR9, 0x7ffffffc, URZ, 0xc0, !UPT ;  /* 0x7ffffffc09077892 */ /* 0x000fc8000f8ec0ff */
[----:B------:R-:W-:Y:S02]  /*01d0*/  UIADD3 UR8, UPT, UPT, -UR7, URZ, URZ ;  /* 0x000000ff07087290 */ /* 0x000fe4000fffe1ff */
[----:B------:R-:W-:Y:S01]  /*01e0*/  MOV R5, UR7 ;  /* 0x0000000700057c02 */ /* 0x000fe20008000f00 */
[----:B0-----:R-:W-:-:S04]  /*01f0*/  UIADD3 UR4, UP0, UPT, UR4, 0x30, URZ ;  /* 0x0000003004047890 */ /* 0x001fc8000ff1e0ff */
[----:B------:R-:W-:Y:S02]  /*0200*/  UIADD3.X UR5, UPT, UPT, URZ, UR5, URZ, UP0, !UPT ;  /* 0x00000005ff057290 */ /* 0x000fe400087fe4ff */
[----:B------:R-:W-:-:S04]  /*0210*/  MOV R14, UR4 ;  /* 0x00000004000e7c02 */ /* 0x000fc80008000f00 */
[----:B------:R-:W-:-:S07]  /*0220*/  MOV R15, UR5 ;  /* 0x00000005000f7c02 */ /* 0x000fce0008000f00 */
.L_x_27:
[----:B------:R-:W2:Y:S04]  /*0230*/  LDG.E R0, desc[UR10][R14.64+-0x2c] ;  /* 0xffffd40a0e007981 */ /* 0x000ea8000c1e1900 */
[----:B------:R-:W3:Y:S04]  /*0240*/  LDG.E R29, desc[UR10][R14.64+-0x30] ;  /* 0xffffd00a0e1d7981 */ /* 0x000ee8000c1e1900 */
[----:B------:R-:W4:Y:S01]  /*0250*/  LDG.E R11, desc[UR10][R14.64+-0x28] ;  /* 0xffffd80a0e0b7981 */ /* 0x000f22000c1e1900 */
[----:B------:R-:W-:Y:S01]  /*0260*/  BSSY.RECONVERGENT B0, `(.L_x_3) ;  /* 0x0000014000007945 */ /* 0x000fe20003800200 */
[----:B--2--5:R-:W-:Y:S01]  /*0270*/  FADD R27, -R7, R0 ;  /* 0x00000000071b7221 */ /* 0x024fe20000000100 */
[----:B---3--:R-:W-:-:S03]  /*0280*/  FADD R29, -R8, R29 ;  /* 0x0000001d081d7221 */ /* 0x008fc60000000100 */
[----:B------:R-:W-:Y:S01]  /*0290*/  FMUL R0, R27, R27 ;  /* 0x0000001b1b007220 */ /* 0x000fe20000400000 */
[----:B----4-:R-:W-:-:S03]  /*02a0*/  FADD R20, -R6, R11 ;  /* 0x0000000b06147221 */ /* 0x010fc60000000100 */
[----:B------:R-:W-:-:S04]  /*02b0*/  FFMA R11, R29, R29, R0 ;  /* 0x0000001d1d0b7223 */ /* 0x000fc80000000000 */
[----:B------:R-:W-:-:S04]  /*02c0*/  FFMA R11, R20, R20, R11 ;  /* 0x00000014140b7223 */ /* 0x000fc8000000000b */
[----:B------:R-:W-:-:S04]  /*02d0*/  FADD R10, R11, 9.9999997171806853657e-10 ;  /* 0x3089705f0b0a7421 */ /* 0x000fc80000000000 */
[----:B------:R0:W1:Y:S01]  /*02e0*/  MUFU.RSQ R11, R10 ;  /* 0x0000000a000b7308 */ /* 0x0000620000001400 */
[----:B------:R-:W-:-:S04]  /*02f0*/  IADD3 R0, PT, PT, R10, -0xd000000, RZ ;  /* 0xf30000000a007810 */ /* 0x000fc80007ffe0ff */
[----:B------:R-:W-:-:S13]  /*0300*/  ISETP.GT.U32.AND P0, PT, R0, 0x727fffff, PT ;  /* 0x727fffff0000780c */ /* 0x000fda0003f04070 */
[----:B01----:R-:W-:Y:S05]  /*0310*/  @!P0 BRA `(.L_x_4) ;  /* 0x0000000000108947 */ /* 0x003fea0003800000 */
[----:B------:R-:W-:-:S07]  /*0320*/  MOV R0, 0x340 ;  /* 0x0000034000007802 */ /* 0x000fce0000000f00 */
[----:B------:R-:W-:Y:S05]  /*0330*/  CALL.REL.NOINC `($__internal_1_$__cuda_sm20_sqrt_rn_f32_slowpath) ;  /* 0x0000001400b07944 */ /* 0x000fea0003c00000 */
[----:B------:R-:W-:Y:S01]  /*0340*/  MOV R0, R17 ;  /* 0x0000001100007202 */ /* 0x000fe20000000f00 */
[----:B------:R-:W-:Y:S06]  /*0350*/  BRA `(.L_x_5) ;  /* 0x0000000000107947 */ /* 0x000fec0003800000 */
.L_x_4:
[----:B------:R-:W-:Y:S01]  /*0360*/  FMUL.FTZ R0, R10, R11 ;  /* 0x0000000b0a007220 */ /* 0x000fe20000410000 */
[----:B------:R-:W-:-:S03]  /*0370*/  FMUL.FTZ R2, R11, 0.5 ;  /* 0x3f0000000b027820 */ /* 0x000fc60000410000 */
[----:B------:R-:W-:-:S04]  /*0380*/  FFMA R11, -R0, R0, R10 ;  /* 0x00000000000b7223 */ /* 0x000fc8000000010a */
[----:B------:R-:W-:-:S07]  /*0390*/  FFMA R0, R11, R2, R0 ;  /* 0x000000020b007223 */ /* 0x000fce0000000000 */
.L_x_5:
[----:B------:R-:W-:Y:S05]  /*03a0*/  BSYNC.RECONVERGENT B0 ;  /* 0x0000000000007941 */ /* 0x000fea0003800200 */
.L_x_3:
[----:B------:R-:W-:Y:S01]  /*03b0*/  IADD3 R2, PT, PT, R0, 0x1800000, RZ ;  /* 0x0180000000027810 */ /* 0x000fe20007ffe0ff */
[----:B------:R-:W-:Y:S03]  /*03c0*/  BSSY.RECONVERGENT B0, `(.L_x_6) ;  /* 0x000000b000007945 */ /* 0x000fe60003800200 */
[----:B------:R-:W-:-:S04]  /*03d0*/  LOP3.LUT R2, R2, 0x7f800000, RZ, 0xc0, !PT ;  /* 0x7f80000002027812 */ /* 0x000fc800078ec0ff */
[----:B------:R-:W-:-:S13]  /*03e0*/  ISETP.GT.U32.AND P0, PT, R2, 0x1ffffff, PT ;  /* 0x01ffffff0200780c */ /* 0x000fda0003f04070 */
[----:B------:R-:W-:Y:S05]  /*03f0*/  @P0 BRA `(.L_x_7) ;  /* 0x00000000000c0947 */ /* 0x000fea0003800000 */
[----:B------:R-:W-:-:S07]  /*0400*/  MOV R10, 0x420 ;  /* 0x00000420000a7802 */ /* 0x000fce0000000f00 */
[----:B------:R-:W-:Y:S05]  /*0410*/  CALL.REL.NOINC `($__internal_0_$__cuda_sm20_rcp_rn_f32_slowpath) ;  /* 0x0000001000a87944 */ /* 0x000fea0003c00000 */
[----:B------:R-:W-:Y:S05]  /*0420*/  BRA `(.L_x_8) ;  /* 0x0000000000107947 */ /* 0x000fea0003800000 */
.L_x_7:
[----:B------:R-:W0:Y:S02]  /*0430*/  MUFU.RCP R13, R0 ;  /* 0x00000000000d7308 */ /* 0x000e240000001000 */
[----:B0-----:R-:W-:-:S04]  /*0440*/  FFMA R2, R13, R0, -1 ;  /* 0xbf8000000d027423 */ /* 0x001fc80000000000 */
[----:B------:R-:W-:-:S04]  /*0450*/  FADD.FTZ R2, -R2, -RZ ;  /* 0x800000ff02027221 */ /* 0x000fc80000010100 */
[----:B------:R-:W-:-:S07]  /*0460*/  FFMA R13, R13, R2, R13 ;  /* 0x000000020d0d7223 */ /* 0x000fce000000000d */
.L_x_8:
[----:B------:R-:W-:Y:S05]  /*0470*/  BSYNC.RECONVERGENT B0 ;  /* 0x0000000000007941 */ /* 0x000fea0003800200 */
.L_x_6:
[----:B------:R-:W2:Y:S04]  /*0480*/  LDG.E R0, desc[UR10][R14.64+-0x14] ;  /* 0xffffec0a0e007981 */ /* 0x000ea8000c1e1900 */
[----:B------:R-:W3:Y:S04]  /*0490*/  LDG.E R23, desc[UR10][R14.64+-0x18] ;  /* 0xffffe80a0e177981 */ /* 0x000ee8000c1e1900 */
[----:B------:R-:W4:Y:S01]  /*04a0*/  LDG.E R19, desc[UR10][R14.64+-0x10] ;  /* 0xfffff00a0e137981 */ /* 0x000f22000c1e1900 */
[----:B------:R-:W-:Y:S01]  /*04b0*/  BSSY.RECONVERGENT B0, `(.L_x_9) ;  /* 0x0000019000007945 */ /* 0x000fe20003800200 */
[----:B--2---:R-:W-:Y:S01]  /*04c0*/  FADD R21, -R7, R0 ;  /* 0x0000000007157221 */ /* 0x004fe20000000100 */
[----:B---3--:R-:W-:-:S03]  /*04d0*/  FADD R23, -R8, R23 ;  /* 0x0000001708177221 */ /* 0x008fc60000000100 */
[----:B------:R-:W-:Y:S01]  /*04e0*/  FMUL R0, R21, R21 ;  /* 0x0000001515007220 */ /* 0x000fe20000400000 */
[----:B----4-:R-:W-:-:S03]  /*04f0*/  FADD R19, -R6, R19 ;  /* 0x0000001306137221 */ /* 0x010fc60000000100 */
[----:B------:R-:W-:-:S04]  /*0500*/  FFMA R0, R23, R23, R0 ;  /* 0x0000001717007223 */ /* 0x000fc80000000000 */
[----:B------:R-:W-:-:S04]  /*0510*/  FFMA R0, R19, R19, R0 ;  /* 0x0000001313007223 */ /* 0x000fc80000000000 */
[----:B------:R-:W-:Y:S01]  /*0520*/  FADD R10, R0, 9.9999997171806853657e-10 ;  /* 0x3089705f000a7421 */ /* 0x000fe20000000000 */
[----:B------:R-:W-:-:S03]  /*0530*/  FMUL R0, R13, R13 ;  /* 0x0000000d0d007220 */ /* 0x000fc60000400000 */
[----:B------:R0:W1:Y:S01]  /*0540*/  MUFU.RSQ R11, R10 ;  /* 0x0000000a000b7308 */ /* 0x0000620000001400 */
[----:B------:R-:W-:Y:S01]  /*0550*/  IADD3 R2, PT, PT, R10, -0xd000000, RZ ;  /* 0xf30000000a027810 */ /* 0x000fe20007ffe0ff */
[----:B------:R-:W-:-:S03]  /*0560*/  FMUL R0, R0, R13 ;  /* 0x0000000d00007220 */ /* 0x000fc60000400000 */
[----:B------:R-:W-:Y:S01]  /*0570*/  ISETP.GT.U32.AND P0, PT, R2, 0x727fffff, PT ;  /* 0x727fffff0200780c */ /* 0x000fe20003f04070 */
[-C--:B------:R-:W-:Y:S01]  /*0580*/  FFMA R24, R29, R0.reuse, R24 ;  /* 0x000000001d187223 */ /* 0x080fe20000000018 */
[-C--:B------:R-:W-:Y:S01]  /*0590*/  FFMA R22, R27, R0.reuse, R22 ;  /* 0x000000001b167223 */ /* 0x080fe20000000016 */
[----:B------:R-:W-:-:S10]  /*05a0*/  FFMA R20, R20, R0, R3 ;  /* 0x0000000014147223 */ /* 0x000fd40000000003 */
[----:B01----:R-:W-:Y:S05]  /*05b0*/  @!P0 BRA `(.L_x_10) ;  /* 0x0000000000108947 */ /* 0x003fea0003800000 */
[----:B------:R-:W-:-:S07]  /*05c0*/  MOV R0, 0x5e0 ;  /* 0x000005e000007802 */ /* 0x000fce0000000f00 */
[----:B------:R-:W-:Y:S05]  /*05d0*/  CALL.REL.NOINC `($__internal_1_$__cuda_sm20_sqrt_rn_f32_slowpath) ;  /* 0x0000001400087944 */ /* 0x000fea0003c00000 */
[----:B------:R-:W-:Y:S01]  /*05e0*/  MOV R0, R17 ;  /* 0x0000001100007202 */ /* 0x000fe20000000f00 */
[----:B------:R-:W-:Y:S06]  /*05f0*/  BRA `(.L_x_11) ;  /* 0x0000000000107947 */ /* 0x000fec0003800000 */
.L_x_10:
[----:B------:R-:W-:Y:S01]  /*0600*/  FMUL.FTZ R0, R10, R11 ;  /* 0x0000000b0a007220 */ /* 0x000fe20000410000 */
[----:B------:R-:W-:-:S03]  /*0610*/  FMUL.FTZ R2, R11, 0.5 ;  /* 0x3f0000000b027820 */ /* 0x000fc60000410000 */
[----:B------:R-:W-:-:S04]  /*0620*/  FFMA R3, -R0, R0, R10 ;  /* 0x0000000000037223 */ /* 0x000fc8000000010a */
[----:B------:R-:W-:-:S07]  /*0630*/  FFMA R0, R3, R2, R0 ;  /* 0x0000000203007223 */ /* 0x000fce0000000000 */
.L_x_11:
[----:B------:R-:W-:Y:S05]  /*0640*/  BSYNC.RECONVERGENT B0 ;  /* 0x0000000000007941 */ /* 0x000fea0003800200 */
.L_x_9:
        /* <DEDUP_REMOVED lines=8> */
.L_x_13:
[----:B------:R-:W0:Y:S02]  /*06d0*/  MUFU.RCP R13, R0 ;  /* 0x00000000000d7308 */ /* 0x000e240000001000 */
[----:B0-----:R-:W-:-:S04]  /*06e0*/  FFMA R2, R13, R0, -1 ;  /* 0xbf8000000d027423 */ /* 0x001fc80000000000 */
[----:B------:R-:W-:-:S04]  /*06f0*/  FADD.FTZ R2, -R2, -RZ ;  /* 0x800000ff02027221 */ /* 0x000fc80000010100 */
[----:B------:R-:W-:-:S07]  /*0700*/  FFMA R13, R13, R2, R13 ;  /* 0x000000020d0d7223 */ /* 0x000fce000000000d */
.L_x_14:
[----:B------:R-:W-:Y:S05]  /*0710*/  BSYNC.RECONVERGENT B0 ;  /* 0x0000000000007941 */ /* 0x000fea0003800200 */
.L_x_12:
        /* <DEDUP_REMOVED lines=8> */
[----:B------:R-:W-:Y:S01]  /*07a0*/  FFMA R11, R3, R3, R0 ;  /* 0x00000003030b7223 */ /* 0x000fe20000000000 */
[----:B------:R-:W-:-:S03]  /*07b0*/  FMUL R0, R13, R13 ;  /* 0x0000000d0d007220 */ /* 0x000fc60000400000 */
[----:B------:R-:W-:Y:S01]  /*07c0*/  FFMA R11, R2, R2, R11 ;  /* 0x00000002020b7223 */ /* 0x000fe2000000000b */
[----:B------:R-:W-:-:S03]  /*07d0*/  FMUL R0, R0, R13 ;  /* 0x0000000d00007220 */ /* 0x000fc60000400000 */
[----:B------:R-:W-:Y:S01]  /*07e0*/  FADD R11, R11, 9.9999997171806853657e-10 ;  /* 0x3089705f0b0b7421 */ /* 0x000fe20000000000 */
[-C--:B------:R-:W-:Y:S01]  /*07f0*/  FFMA R24, R23, R0.reuse, R24 ;  /* 0x0000000017187223 */ /* 0x080fe20000000018 */
[-C--:B------:R-:W-:Y:S01]  /*0800*/  FFMA R21, R21, R0.reuse, R22 ;  /* 0x0000000015157223 */ /* 0x080fe20000000016 */
[----:B------:R-:W-:Y:S01]  /*0810*/  FFMA R19, R19, R0, R20 ;  /* 0x0000000013137223 */ /* 0x000fe20000000014 */
[----:B------:R0:W1:Y:S01]  /*0820*/  MUFU.RSQ R12, R11 ;  /* 0x0000000b000c7308 */ /* 0x0000620000001400 */
[----:B------:R-:W-:-:S04]  /*0830*/  IADD3 R10, PT, PT, R11, -0xd000000, RZ ;  /* 0xf30000000b0a7810 */ /* 0x000fc80007ffe0ff */
[----:B------:R-:W-:-:S13]  /*0840*/  ISETP.GT.U32.AND P0, PT, R10, 0x727fffff, PT ;  /* 0x727fffff0a00780c */ /* 0x000fda0003f04070 */
[----:B01----:R-:W-:Y:S05]  /*0850*/  @!P0 BRA `(.L_x_16) ;  /* 0x0000000000148947 */ /* 0x003fea0003800000 */
[----:B------:R-:W-:Y:S02]  /*0860*/  MOV R10, R11 ;  /* 0x0000000b000a7202 */ /* 0x000fe40000000f00 */
[----:B------:R-:W-:-:S07]  /*0870*/  MOV R0, 0x890 ;  /* 0x0000089000007802 */ /* 0x000fce0000000f00 */
[----:B------:R-:W-:Y:S05]  /*0880*/  CALL.REL.NOINC `($__internal_1_$__cuda_sm20_sqrt_rn_f32_slowpath) ;  /* 0x00000010005c7944 */ /* 0x000fea0003c00000 */
[----:B------:R-:W-:Y:S01]  /*0890*/  MOV R0, R17 ;  /* 0x0000001100007202 */ /* 0x000fe20000000f00 */
[----:B------:R-:W-:Y:S06]  /*08a0*/  BRA `(.L_x_17) ;  /* 0x0000000000107947 */ /* 0x000fec0003800000 */
.L_x_16:
[----:B------:R-:W-:Y:S01]  /*08b0*/  FMUL.FTZ R0, R11, R12 ;  /* 0x0000000c0b007220 */ /* 0x000fe20000410000 */
[----:B------:R-:W-:-:S03]  /*08c0*/  FMUL.FTZ R10, R12, 0.5 ;  /* 0x3f0000000c0a7820 */ /* 0x000fc60000410000 */
[----:B------:R-:W-:-:S04]  /*08d0*/  FFMA R11, -R0, R0, R11 ;  /* 0x00000000000b7223 */ /* 0x000fc8000000010b */
[----:B------:R-:W-:-:S07]  /*08e0*/  FFMA R0, R11, R10, R0 ;  /* 0x0000000a0b007223 */ /* 0x000fce0000000000 */
.L_x_17:
[----:B------:R-:W-:Y:S05]  /*08f0*/  BSYNC.RECONVERGENT B0 ;  /* 0x0000000000007941 */ /* 0x000fea0003800200 */
.L_x_15:
        /* <DEDUP_REMOVED lines=8> */
.L_x_19:
[----:B------:R-:W0:Y:S02]  /*0980*/  MUFU.RCP R13, R0 ;  /* 0x00000000000d7308 */ /* 0x000e240000001000 */
[----:B0-----:R-:W-:-:S04]  /*0990*/  FFMA R10, R13, R0, -1 ;  /* 0xbf8000000d0a7423 */ /* 0x001fc80000000000 */
[----:B------:R-:W-:-:S04]  /*09a0*/  FADD.FTZ R10, -R10, -RZ ;  /* 0x800000ff0a0a7221 */ /* 0x000fc80000010100 */
[----:B------:R-:W-:-:S07]  /*09b0*/  FFMA R13, R13, R10, R13 ;  /* 0x0000000a0d0d7223 */ /* 0x000fce000000000d */
.L_x_20:
[----:B------:R-:W-:Y:S05]  /*09c0*/  BSYNC.RECONVERGENT B0 ;  /* 0x0000000000007941 */ /* 0x000fea0003800200 */
.L_x_18:
        /* <DEDUP_REMOVED lines=20> */
[----:B------:R-:W-:Y:S02]  /*0b10*/  MOV R10, R11 ;  /* 0x0000000b000a7202 */ /* 0x000fe40000000f00 */
[----:B------:R-:W-:-:S07]  /*0b20*/  MOV R0, 0xb40 ;  /* 0x00000b4000007802 */ /* 0x000fce0000000f00 */
[----:B------:R-:W-:Y:S05]  /*0b30*/  CALL.REL.NOINC `($__internal_1_$__cuda_sm20_sqrt_rn_f32_slowpath) ;  /* 0x0000000c00b07944 */ /* 0x000fea0003c00000 */
[----:B------:R-:W-:Y:S01]  /*0b40*/  MOV R0, R17 ;  /* 0x0000001100007202 */ /* 0x000fe20000000f00 */
[----:B------:R-:W-:Y:S06]  /*0b50*/  BRA `(.L_x_23) ;  /* 0x0000000000107947 */ /* 0x000fec0003800000 */
.L_x_22:
[----:B------:R-:W-:Y:S01]  /*0b60*/  FMUL.FTZ R0, R11, R12 ;  /* 0x0000000c0b007220 */ /* 0x000fe20000410000 */
[----:B------:R-:W-:-:S03]  /*0b70*/  FMUL.FTZ R4, R12, 0.5 ;  /* 0x3f0000000c047820 */ /* 0x000fc60000410000 */
[----:B------:R-:W-:-:S04]  /*0b80*/  FFMA R11, -R0, R0, R11 ;  /* 0x00000000000b7223 */ /* 0x000fc8000000010b */
[----:B------:R-:W-:-:S07]  /*0b90*/  FFMA R0, R11, R4, R0 ;  /* 0x000000040b007223 */ /* 0x000fce0000000000 */
.L_x_23:
[----:B------:R-:W-:Y:S05]  /*0ba0*/  BSYNC.RECONVERGENT B0 ;  /* 0x0000000000007941 */ /* 0x000fea0003800200 */
.L_x_21:
        /* <DEDUP_REMOVED lines=8> */
.L_x_25:
[----:B------:R-:W0:Y:S02]  /*0c30*/  MUFU.RCP R13, R0 ;  /* 0x00000000000d7308 */ /* 0x000e240000001000 */
[----:B0-----:R-:W-:-:S04]  /*0c40*/  FFMA R4, R13, R0, -1 ;  /* 0xbf8000000d047423 */ /* 0x001fc80000000000 */
[----:B------:R-:W-:-:S04]  /*0c50*/  FADD.FTZ R4, -R4, -RZ ;  /* 0x800000ff04047221 */ /* 0x000fc80000010100 */
[----:B------:R-:W-:-:S07]  /*0c60*/  FFMA R13, R13, R4, R13 ;  /* 0x000000040d0d7223 */ /* 0x000fce000000000d */
.L_x_26:
[----:B------:R-:W-:Y:S05]  /*0c70*/  BSYNC.RECONVERGENT B0 ;  /* 0x0000000000007941 */ /* 0x000fea0003800200 */
.L_x_24:
[----:B------:R-:W-:Y:S01]  /*0c80*/  UIADD3 UR8, UPT, UPT, UR8, 0x4, URZ ;  /* 0x0000000408087890 */ /* 0x000fe2000fffe0ff */
[-C--:B------:R-:W-:Y:S01]  /*0c90*/  FMUL R0, R13, R13.reuse ;  /* 0x0000000d0d007220 */ /* 0x080fe20000400000 */
[----:B------:R-:W-:Y:S02]  /*0ca0*/  IADD3 R14, P0, PT, R14, 0x60, RZ ;  /* 0x000000600e0e7810 */ /* 0x000fe40007f1e0ff */
[----:B------:R-:W-:Y:S01]  /*0cb0*/  UISETP.NE.AND UP0, UPT, UR8, URZ, UPT ;  /* 0x000000ff0800728c */ /* 0x000fe2000bf05270 */
[----:B------:R-:W-:Y:S01]  /*0cc0*/  FMUL R0, R0, R13 ;  /* 0x0000000d00007220 */ /* 0x000fe20000400000 */
[----:B------:R-:W-:-:S03]  /*0cd0*/  IADD3.X R15, PT, PT, RZ, R15, RZ, P0, !PT ;  /* 0x0000000fff0f7210 */ /* 0x000fc600007fe4ff */
[-C--:B------:R-:W-:Y:S01]  /*0ce0*/  FFMA R24, R22, R0.reuse, R3 ;  /* 0x0000000016187223 */ /* 0x080fe20000000003 */
[-C--:B------:R-:W-:Y:S01]  /*0cf0*/  FFMA R22, R20, R0.reuse, R21 ;  /* 0x0000000014167223 */ /* 0x080fe20000000015 */
[----:B------:R-:W-:Y:S02]  /*0d00*/  FFMA R3, R23, R0, R2 ;  /* 0x0000000017037223 */ /* 0x000fe40000000002 */
[----:B------:R-:W-:Y:S05]  /*0d10*/  BRA.U UP0, `(.L_x_27) ;  /* 0xfffffff500447547 */ /* 0x000fea000b83ffff */
.L_x_2:
[----:B------:R-:W-:-:S09]  /*0d20*/  UISETP.NE.AND UP0, UPT, UR6, URZ, UPT ;  /* 0x000000ff0600728c */ /* 0x000fd2000bf05270 */
[----:B------:R-:W-:Y:S05]  /*0d30*/  BRA.U !UP0, `(.L_x_1) ;  /* 0x00000009082c7547 */ /* 0x000fea000b800000 */
[----:B------:R-:W-:-:S09]  /*0d40*/  UISETP.NE.AND UP0, UPT, UR6, 0x1, UPT ;  /* 0x000000010600788c */ /* 0x000fd2000bf05270 */
[----:B------:R-:W-:Y:S05]  /*0d50*/  BRA.U !UP0, `(.L_x_28) ;  /* 0x0000000508607547 */ /* 0x000fea000b800000 */
[----:B------:R-:W0:Y:S02]  /*0d60*/  LDC.64 R28, c[0x0][0x380] ;  /* 0x0000e000ff1c7b82 */ /* 0x000e240000000a00 */
[----:B0-----:R-:W-:-:S05]  /*0d70*/  IMAD.WIDE.U32 R28, R5, 0x18, R28 ;  /* 0x00000018051c7825 */ /* 0x001fca00078e001c */
        /* <DEDUP_REMOVED lines=19> */
.L_x_30:
[----:B------:R-:W-:Y:S01]  /*0eb0*/  FMUL.FTZ R0, R10, R11 ;  /* 0x0000000b0a007220 */ /* 0x000fe20000410000 */
[----:B------:R-:W-:-:S03]  /*0ec0*/  FMUL.FTZ R2, R11, 0.5 ;  /* 0x3f0000000b027820 */ /* 0x000fc60000410000 */
[----:B------:R-:W-:-:S04]  /*0ed0*/  FFMA R11, -R0, R0, R10 ;  /* 0x00000000000b7223 */ /* 0x000fc8000000010a */
[----:B------:R-:W-:-:S07]  /*0ee0*/  FFMA R0, R11, R2, R0 ;  /* 0x000000020b007223 */ /* 0x000fce0000000000 */
.L_x_31:
[----:B------:R-:W-:Y:S05]  /*0ef0*/  BSYNC.RECONVERGENT B0 ;  /* 0x0000000000007941 */ /* 0x000fea0003800200 */
.L_x_29:
        /* <DEDUP_REMOVED lines=8> */
.L_x_33:
[----:B------:R-:W0:Y:S02]  /*0f80*/  MUFU.RCP R13, R0 ;  /* 0x00000000000d7308 */ /* 0x000e240000001000 */
[----:B0-----:R-:W-:-:S04]  /*0f90*/  FFMA R2, R13, R0, -1 ;  /* 0xbf8000000d027423 */ /* 0x001fc80000000000 */
[----:B------:R-:W-:-:S04]  /*0fa0*/  FADD.FTZ R2, -R2, -RZ ;  /* 0x800000ff02027221 */ /* 0x000fc80000010100 */
[----:B------:R-:W-:-:S07]  /*0fb0*/  FFMA R13, R13, R2, R13 ;  /* 0x000000020d0d7223 */ /* 0x000fce000000000d */
.L_x_34:
[----:B------:R-:W-:Y:S05]  /*0fc0*/  BSYNC.RECONVERGENT B0 ;  /* 0x0000000000007941 */ /* 0x000fea0003800200 */
.L_x_32:
[----:B------:R-:W2:Y:S04]  /*0fd0*/  LDG.E R4, desc[UR10][R28.64+0x1c] ;  /* 0x00001c0a1c047981 */ /* 0x000ea8000c1e1900 */
[----:B------:R-:W3:Y:S04]  /*0fe0*/  LDG.E R11, desc[UR10][R28.64+0x18] ;  /* 0x0000180a1c0b7981 */ /* 0x000ee8000c1e1900 */
[----:B------:R-:W4:Y:S01]  /*0ff0*/  LDG.E R17, desc[UR10][R28.64+0x20] ;  /* 0x0000200a1c117981 */ /* 0x000f22000c1e1900 */
[-C--:B------:R-:W-:Y:S01]  /*1000*/  FMUL R0, R13, R13.reuse ;  /* 0x0000000d0d007220 */ /* 0x080fe20000400000 */
[----:B------:R-:W-:Y:S03]  /*1010*/  BSSY.RECONVERGENT B0, `(.L_x_35) ;  /* 0x0000019000007945 */ /* 0x000fe60003800200 */
[----:B------:R-:W-:-:S04]  /*1020*/  FMUL R0, R0, R13 ;  /* 0x0000000d00007220 */ /* 0x000fc80000400000 */
[-C--:B------:R-:W-:Y:S01]  /*1030*/  FFMA R19, R19, R0.reuse, R24 ;  /* 0x0000000013137223 */ /* 0x080fe20000000018 */
[-C--:B------:R-:W-:Y:S01]  /*1040*/  FFMA R15, R15, R0.reuse, R22 ;  /* 0x000000000f0f7223 */ /* 0x080fe20000000016 */
[----:B------:R-:W-:Y:S01]  /*1050*/  FFMA R3, R20, R0, R3 ;  /* 0x0000000014037223 */ /* 0x000fe20000000003 */
[----:B--2---:R-:W-:Y:S01]  /*1060*/  FADD R4, -R7, R4 ;  /* 0x0000000407047221 */ /* 0x004fe20000000100 */
        /* <DEDUP_REMOVED lines=15> */
.L_x_36:
[----:B------:R-:W-:Y:S01]  /*1160*/  FMUL.FTZ R0, R11, R12 ;  /* 0x0000000c0b007220 */ /* 0x000fe20000410000 */
[----:B------:R-:W-:-:S03]  /*1170*/  FMUL.FTZ R10, R12, 0.5 ;  /* 0x3f0000000c0a7820 */ /* 0x000fc60000410000 */
[----:B------:R-:W-:-:S04]  /*1180*/  FFMA R11, -R0, R0, R11 ;  /* 0x00000000000b7223 */ /* 0x000fc8000000010b */
[----:B------:R-:W-:-:S07]  /*1190*/  FFMA R0, R11, R10, R0 ;  /* 0x0000000a0b007223 */ /* 0x000fce0000000000 */
.L_x_37:
[----:B------:R-:W-:Y:S05]  /*11a0*/  BSYNC.RECONVERGENT B0 ;  /* 0x0000000000007941 */ /* 0x000fea0003800200 */
.L_x_35:
        /* <DEDUP_REMOVED lines=8> */
.L_x_39:
[----:B------:R-:W0:Y:S02]  /*1230*/  MUFU.RCP R13, R0 ;  /* 0x00000000000d7308 */ /* 0x000e240000001000 */
[----:B0-----:R-:W-:-:S04]  /*1240*/  FFMA R10, R13, R0, -1 ;  /* 0xbf8000000d0a7423 */ /* 0x001fc80000000000 */
[----:B------:R-:W-:-:S04]  /*1250*/  FADD.FTZ R10, -R10, -RZ ;  /* 0x800000ff0a0a7221 */ /* 0x000fc80000010100 */
[----:B------:R-:W-:-:S07]  /*1260*/  FFMA R13, R13, R10, R13 ;  /* 0x0000000a0d0d7223 */ /* 0x000fce000000000d */
.L_x_40:
[----:B------:R-:W-:Y:S05]  /*1270*/  BSYNC.RECONVERGENT B0 ;  /* 0x0000000000007941 */ /* 0x000fea0003800200 */
.L_x_38:
[----:B------:R-:W-:Y:S01]  /*1280*/  FMUL R0, R13, R13 ;  /* 0x0000000d0d007220 */ /* 0x000fe20000400000 */
[----:B------:R-:W-:-:S03]  /*1290*/  IADD3 R5, PT, PT, R5, 0x2, RZ ;  /* 0x0000000205057810 */ /* 0x000fc60007ffe0ff */
[----:B------:R-:W-:-:S04]  /*12a0*/  FMUL R0, R0, R13 ;  /* 0x0000000d00007220 */ /* 0x000fc80000400000 */
[-C--:B------:R-:W-:Y:S01]  /*12b0*/  FFMA R24, R14, R0.reuse, R19 ;  /* 0x000000000e187223 */ /* 0x080fe20000000013 */
[-C--:B------:R-:W-:Y:S01]  /*12c0*/  FFMA R22, R4, R0.reuse, R15 ;  /* 0x0000000004167223 */ /* 0x080fe2000000000f */
[----:B------:R-:W-:-:S07]  /*12d0*/  FFMA R3, R2, R0, R3 ;  /* 0x0000000002037223 */ /* 0x000fce0000000003 */
.L_x_28:
[----:B------:R-:W0:Y:S02]  /*12e0*/  LDCU UR4, c[0x0][0x38c] ;  /* 0x00007180ff0477ac */ /* 0x000e240008000800 */
[----:B0-----:R-:W-:-:S04]  /*12f0*/  ULOP3.LUT UR4, UR4, 0x1, URZ, 0xc0, !UPT ;  /* 0x0000000104047892 */ /* 0x001fc8000f8ec0ff */
[----:B------:R-:W-:-:S09]  /*1300*/  UISETP.NE.U32.AND UP0, UPT, UR4, 0x1, UPT ;  /* 0x000000010400788c */ /* 0x000fd2000bf05070 */
[----:B------:R-:W-:Y:S05]  /*1310*/  BRA.U UP0, `(.L_x_1) ;  /* 0x0000000100b47547 */ /* 0x000fea000b800000 */
        /* <DEDUP_REMOVED lines=22> */
.L_x_42:
[----:B------:R-:W-:Y:S01]  /*1480*/  FMUL.FTZ R0, R13, R2 ;  /* 0x000000020d007220 */ /* 0x000fe20000410000 */
[----:B------:R-:W-:-:S03]  /*1490*/  FMUL.FTZ R2, R2, 0.5 ;  /* 0x3f00000002027820 */ /* 0x000fc60000410000 */
[----:B------:R-:W-:-:S04]  /*14a0*/  FFMA R11, -R0, R0, R13 ;  /* 0x00000000000b7223 */ /* 0x000fc8000000010d */
[----:B------:R-:W-:-:S07]  /*14b0*/  FFMA R0, R11, R2, R0 ;  /* 0x000000020b007223 */ /* 0x000fce0000000000 */
.L_x_43:
[----:B------:R-:W-:Y:S05]  /*14c0*/  BSYNC.RECONVERGENT B0 ;  /* 0x0000000000007941 */ /* 0x000fea0003800200 */
.L_x_41:
        /* <DEDUP_REMOVED lines=8> */
.L_x_45:
[----:B------:R-:W0:Y:S02]  /*1550*/  MUFU.RCP R13, R0 ;  /* 0x00000000000d7308 */ /* 0x000e240000001000 */
[----:B0-----:R-:W-:-:S04]  /*1560*/  FFMA R2, R13, R0, -1 ;  /* 0xbf8000000d027423 */ /* 0x001fc80000000000 */
[----:B------:R-:W-:-:S04]  /*1570*/  FADD.FTZ R2, -R2, -RZ ;  /* 0x800000ff02027221 */ /* 0x000fc80000010100 */
[----:B------:R-:W-:-:S07]  /*1580*/  FFMA R13, R13, R2, R13 ;  /* 0x000000020d0d7223 */ /* 0x000fce000000000d */
.L_x_46:
[----:B------:R-:W-:Y:S05]  /*1590*/  BSYNC.RECONVERGENT B0 ;  /* 0x0000000000007941 */ /* 0x000fea0003800200 */
.L_x_44:
[----:B------:R-:W-:-:S04]  /*15a0*/  FMUL R0, R13, R13 ;  /* 0x0000000d0d007220 */ /* 0x000fc80000400000 */
[----:B------:R-:W-:-:S04]  /*15b0*/  FMUL R0, R0, R13 ;  /* 0x0000000d00007220 */ /* 0x000fc80000400000 */
[-C--:B------:R-:W-:Y:S01]  /*15c0*/  FFMA R24, R5, R0.reuse, R24 ;  /* 0x0000000005187223 */ /* 0x080fe20000000018 */
[-C--:B------:R-:W-:Y:S01]  /*15d0*/  FFMA R22, R7, R0.reuse, R22 ;  /* 0x0000000007167223 */ /* 0x080fe20000000016 */
[----:B------:R-:W-:-:S07]  /*15e0*/  FFMA R3, R6, R0, R3 ;  /* 0x0000000006037223 */ /* 0x000fce0000000003 */
.L_x_1:
[----:B------:R-:W1:Y:S01]  /*15f0*/  LDC.64 R4, c[0x0][0x380] ;  /* 0x0000e000ff047b82 */ /* 0x000e620000000a00 */
[----:B------:R-:W2:Y:S01]  /*1600*/  LDCU UR4, c[0x0][0x388] ;  /* 0x00007100ff0477ac */ /* 0x000ea20008000800 */
[----:B-1----:R-:W-:-:S05]  /*1610*/  IMAD.WIDE R4, R9, 0x18, R4 ;  /* 0x0000001809047825 */ /* 0x002fca00078e0204 */
[----:B0----5:R-:W2:Y:S04]  /*1620*/  LDG.E R7, desc[UR10][R4.64+0xc] ;  /* 0x00000c0a04077981 */ /* 0x021ea8000c1e1900 */
[----:B------:R-:W3:Y:S04]  /*1630*/  LDG.E R9, desc[UR10][R4.64+0x10] ;  /* 0x0000100a04097981 */ /* 0x000ee8000c1e1900 */
[----:B------:R-:W4:Y:S01]  /*1640*/  LDG.E R0, desc[UR10][R4.64+0x14] ;  /* 0x0000140a04007981 */ /* 0x000f22000c1e1900 */
[----:B--2---:R-:W-:Y:S01]  /*1650*/  FFMA R7, R24, UR4, R7 ;  /* 0x0000000418077c23 */ /* 0x004fe20008000007 */
[----:B---3--:R-:W-:-:S04]  /*1660*/  FFMA R9, R22, UR4, R9 ;  /* 0x0000000416097c23 */ /* 0x008fc80008000009 */
[----:B------:R-:W-:Y:S01]  /*1670*/  STG.E desc[UR10][R4.64+0xc], R7 ;  /* 0x00000c0704007986 */ /* 0x000fe2000c10190a */
[----:B----4-:R-:W-:-:S03]  /*1680*/  FFMA R3, R3, UR4, R0 ;  /* 0x0000000403037c23 */ /* 0x010fc60008000000 */
[----:B------:R-:W-:Y:S04]  /*1690*/  STG.E desc[UR10][R4.64+0x10], R9 ;  /* 0x0000100904007986 */ /* 0x000fe8000c10190a */
[----:B------:R-:W-:Y:S01]  /*16a0*/  STG.E desc[UR10][R4.64+0x14], R3 ;  /* 0x0000140304007986 */ /* 0x000fe2000c10190a */
[----:B------:R-:W-:Y:S05]  /*16b0*/  EXIT ;  /* 0x000000000000794d */ /* 0x000fea0003800000 */
        .weak           $__internal_0_$__cuda_sm20_rcp_rn_f32_slowpath
        .type           $__internal_0_$__cuda_sm20_rcp_rn_f32_slowpath,@function
        .size           $__internal_0_$__cuda_sm20_rcp_rn_f32_slowpath,($__internal_1_$__cuda_sm20_sqrt_rn_f32_slowpath - $__internal_0_$__cuda_sm20_rcp_rn_f32_slowpath)
$__internal_0_$__cuda_sm20_rcp_rn_f32_slowpath:
[----:B------:R-:W-:Y:S01]  /*16c0*/  SHF.L.U32 R11, R0, 0x1, RZ ;  /* 0x00000001000b7819 */ /* 0x000fe200000006ff */
[----:B------:R-:W-:Y:S03]  /*16d0*/  BSSY.RECONVERGENT B1, `(.L_x_47) ;  /* 0x0000030000017945 */ /* 0x000fe60003800200 */
[----:B------:R-:W-:-:S04]  /*16e0*/  SHF.R.U32.HI R11, RZ, 0x18, R11 ;  /* 0x00000018ff0b7819 */ /* 0x000fc8000001160b */
[----:B------:R-:W-:-:S13]  /*16f0*/  ISETP.NE.U32.AND P0, PT, R11, RZ, PT ;  /* 0x000000ff0b00720c */ /* 0x000fda0003f05070 */
[----:B------:R-:W-:Y:S05]  /*1700*/  @P0 BRA `(.L_x_48) ;  /* 0x0000000000280947 */ /* 0x000fea0003800000 */
[----:B------:R-:W-:-:S04]  /*1710*/  SHF.L.U32 R11, R0, 0x1, RZ ;  /* 0x00000001000b7819 */ /* 0x000fc800000006ff */
[----:B------:R-:W-:-:S13]  /*1720*/  ISETP.NE.AND P0, PT, R11, RZ, PT ;  /* 0x000000ff0b00720c */ /* 0x000fda0003f05270 */
[----:B------:R-:W-:Y:S01]  /*1730*/  @P0 FFMA R12, R0, 1.84467440737095516160e+19, RZ ;  /* 0x5f800000000c0823 */ /* 0x000fe200000000ff */
[----:B------:R-:W-:Y:S08]  /*1740*/  @!P0 MUFU.RCP R13, R0 ;  /* 0x00000000000d8308 */ /* 0x000ff00000001000 */
[----:B------:R-:W0:Y:S02]  /*1750*/  @P0 MUFU.RCP R11, R12 ;  /* 0x0000000c000b0308 */ /* 0x000e240000001000 */
[----:B0-----:R-:W-:-:S04]  /*1760*/  @P0 FFMA R16, R12, R11, -1 ;  /* 0xbf8000000c100423 */ /* 0x001fc8000000000b */
[----:B------:R-:W-:-:S04]  /*1770*/  @P0 FADD.FTZ R16, -R16, -RZ ;  /* 0x800000ff10100221 */ /* 0x000fc80000010100 */
[----:B------:R-:W-:-:S04]  /*1780*/  @P0 FFMA R16, R11, R16, R11 ;  /* 0x000000100b100223 */ /* 0x000fc8000000000b */
[----:B------:R-:W-:Y:S01]  /*1790*/  @P0 FFMA R13, R16, 1.84467440737095516160e+19, RZ ;  /* 0x5f800000100d0823 */ /* 0x000fe200000000ff */
[----:B------:R-:W-:Y:S06]  /*17a0*/  BRA `(.L_x_49) ;  /* 0x0000000000887947 */ /* 0x000fec0003800000 */
.L_x_48:
[----:B------:R-:W-:-:S04]  /*17b0*/  IADD3 R12, PT, PT, R11, -0xfd, RZ ;  /* 0xffffff030b0c7810 */ /* 0x000fc80007ffe0ff */
[----:B------:R-:W-:-:S13]  /*17c0*/  ISETP.GT.U32.AND P0, PT, R12, 0x1, PT ;  /* 0x000000010c00780c */ /* 0x000fda0003f04070 */
[----:B------:R-:W-:Y:S05]  /*17d0*/  @P0 BRA `(.L_x_50) ;  /* 0x0000000000780947 */ /* 0x000fea0003800000 */
[----:B------:R-:W-:Y:S01]  /*17e0*/  LOP3.LUT R26, R0, 0x7fffff, RZ, 0xc0, !PT ;  /* 0x007fffff001a7812 */ /* 0x000fe200078ec0ff */
[----:B------:R-:W-:Y:S01]  /*17f0*/  HFMA2 R17, -RZ, RZ, 0, 1.78813934326171875e-07 ;  /* 0x00000003ff117431 */ /* 0x000fe200000001ff */
[----:B------:R-:W-:Y:S02]  /*1800*/  IADD3 R11, PT, PT, R11, -0xfc, RZ ;  /* 0xffffff040b0b7810 */ /* 0x000fe40007ffe0ff */
[----:B------:R-:W-:-:S04]  /*1810*/  LOP3.LUT R26, R26, 0x3f800000, RZ, 0xfc, !PT ;  /* 0x3f8000001a1a7812 */ /* 0x000fc800078efcff */
[----:B------:R-:W0:Y:S01]  /*1820*/  MUFU.RCP R16, R26 ;  /* 0x0000001a00107308 */ /* 0x000e220000001000 */
[----:B------:R-:W-:Y:S01]  /*1830*/  SHF.L.U32 R17, R17, R12, RZ ;  /* 0x0000000c11117219 */ /* 0x000fe200000006ff */
[----:B0-----:R-:W-:-:S04]  /*1840*/  FFMA R25, R26, R16, -1 ;  /* 0xbf8000001a197423 */ /* 0x001fc80000000010 */
[----:B------:R-:W-:-:S04]  /*1850*/  FADD.FTZ R25, -R25, -RZ ;  /* 0x800000ff19197221 */ /* 0x000fc80000010100 */
[CCC-:B------:R-:W-:Y:S01]  /*1860*/  FFMA.RM R13, R16.reuse, R25.reuse, R16.reuse ;  /* 0x00000019100d7223 */ /* 0x1c0fe20000004010 */
[----:B------:R-:W-:-:S04]  /*1870*/  FFMA.RP R16, R16, R25, R16 ;  /* 0x0000001910107223 */ /* 0x000fc80000008010 */
[C---:B------:R-:W-:Y:S02]  /*1880*/  LOP3.LUT R18, R13.reuse, 0x7fffff, RZ, 0xc0, !PT ;  /* 0x007fffff0d127812 */ /* 0x040fe400078ec0ff */
[----:B------:R-:W-:Y:S02]  /*1890*/  FSETP.NEU.FTZ.AND P0, PT, R13, R16, PT ;  /* 0x000000100d00720b */ /* 0x000fe40003f1d000 */
[----:B------:R-:W-:Y:S02]  /*18a0*/  LOP3.LUT R18, R18, 0x800000, RZ, 0xfc, !PT ;  /* 0x0080000012127812 */ /* 0x000fe400078efcff */
[----:B------:R-:W-:Y:S02]  /*18b0*/  SEL R13, RZ, 0xffffffff, !P0 ;  /* 0xffffffffff0d7807 */ /* 0x000fe40004000000 */
[----:B------:R-:W-:Y:S02]  /*18c0*/  LOP3.LUT R17, R17, R18, RZ, 0xc0, !PT ;  /* 0x0000001211117212 */ /* 0x000fe400078ec0ff */
[----:B------:R-:W-:-:S02]  /*18d0*/  IADD3 R13, PT, PT, -R13, RZ, RZ ;  /* 0x000000ff0d0d7210 */ /* 0x000fc40007ffe1ff */
[-C--:B------:R-:W-:Y:S02]  /*18e0*/  SHF.R.U32.HI R17, RZ, R12.reuse, R17 ;  /* 0x0000000cff117219 */ /* 0x080fe40000011611 */
[--C-:B------:R-:W-:Y:S02]  /*18f0*/  LOP3.LUT P1, RZ, R13, R12, R18.reuse, 0xf8, !PT ;  /* 0x0000000c0dff7212 */ /* 0x100fe4000782f812 */
[C---:B------:R-:W-:Y:S02]  /*1900*/  LOP3.LUT P0, RZ, R17.reuse, 0x1, RZ, 0xc0, !PT ;  /* 0x0000000111ff7812 */ /* 0x040fe4000780c0ff */
[----:B------:R-:W-:Y:S02]  /*1910*/  LOP3.LUT P2, RZ, R17, 0x2, RZ, 0xc0, !PT ;  /* 0x0000000211ff7812 */ /* 0x000fe4000784c0ff */
[----:B------:R-:W-:Y:S02]  /*1920*/  SHF.R.U32.HI R11, RZ, R11, R18 ;  /* 0x0000000bff0b7219 */ /* 0x000fe40000011612 */
[----:B------:R-:W-:-:S02]  /*1930*/  PLOP3.LUT P0, PT, P0, P1, P2, 0xe0, 0x0 ;  /* 0x000000000000781c */ /* 0x000fc40000703c20 */
[----:B------:R-:W-:Y:S02]  /*1940*/  LOP3.LUT P1, RZ, R0, 0x7fffff, RZ, 0xc0, !PT ;  /* 0x007fffff00ff7812 */ /* 0x000fe4000782c0ff */
[----:B------:R-:W-:-:S04]  /*1950*/  SEL R12, RZ, 0x1, !P0 ;  /* 0x00000001ff0c7807 */ /* 0x000fc80004000000 */
[----:B------:R-:W-:-:S04]  /*1960*/  IADD3 R12, PT, PT, -R12, RZ, RZ ;  /* 0x000000ff0c0c7210 */ /* 0x000fc80007ffe1ff */
[----:B------:R-:W-:-:S13]  /*1970*/  ISETP.GE.AND P0, PT, R12, RZ, PT ;  /* 0x000000ff0c00720c */ /* 0x000fda0003f06270 */
[----:B------:R-:W-:-:S04]  /*1980*/  @!P0 IADD3 R11, PT, PT, R11, 0x1, RZ ;  /* 0x000000010b0b8810 */ /* 0x000fc80007ffe0ff */
[----:B------:R-:W-:-:S04]  /*1990*/  @!P1 SHF.L.U32 R11, R11, 0x1, RZ ;  /* 0x000000010b0b9819 */ /* 0x000fc800000006ff */
[----:B------:R-:W-:Y:S01]  /*19a0*/  LOP3.LUT R13, R11, 0x80000000, R0, 0xf8, !PT ;  /* 0x800000000b0d7812 */ /* 0x000fe200078ef800 */
[----:B------:R-:W-:Y:S06]  /*19b0*/  BRA `(.L_x_49) ;  /* 0x0000000000047947 */ /* 0x000fec0003800000 */
.L_x_50:
[----:B------:R0:W1:Y:S02]  /*19c0*/  MUFU.RCP R13, R0 ;  /* 0x00000000000d7308 */ /* 0x0000640000001000 */
.L_x_49:
[----:B------:R-:W-:Y:S05]  /*19d0*/  BSYNC.RECONVERGENT B1 ;  /* 0x0000000000017941 */ /* 0x000fea0003800200 */
.L_x_47:
[----:B------:R-:W-:-:S04]  /*19e0*/  MOV R11, 0x0 ;  /* 0x00000000000b7802 */ /* 0x000fc80000000f00 */
[----:B01----:R-:W-:Y:S05]  /*19f0*/  RET.REL.NODEC R10 `(_Z15bodyForceKernelP4Bodyfi) ;  /* 0xffffffe40a807950 */ /* 0x003fea0003c3ffff */
        .weak           $__internal_1_$__cuda_sm20_sqrt_rn_f32_slowpath
        .type           $__internal_1_$__cuda_sm20_sqrt_rn_f32_slowpath,@function
        .size           $__internal_1_$__cuda_sm20_sqrt_rn_f32_slowpath,(.L_x_54 - $__internal_1_$__cuda_sm20_sqrt_rn_f32_slowpath)
$__internal_1_$__cuda_sm20_sqrt_rn_f32_slowpath:
[----:B------:R-:W-:-:S13]  /*1a00*/  LOP3.LUT P0, RZ, R10, 0x7fffffff, RZ, 0xc0, !PT ;  /* 0x7fffffff0aff7812 */ /* 0x000fda000780c0ff */
[----:B------:R-:W-:Y:S01]  /*1a10*/  @!P0 MOV R17, R10 ;  /* 0x0000000a00118202 */ /* 0x000fe20000000f00 */
[----:B------:R-:W-:Y:S06]  /*1a20*/  @!P0 BRA `(.L_x_51) ;  /* 0x0000000000408947 */ /* 0x000fec0003800000 */
[----:B------:R-:W-:-:S13]  /*1a30*/  FSETP.GEU.FTZ.AND P0, PT, R10, RZ, PT ;  /* 0x000000ff0a00720b */ /* 0x000fda0003f1e000 */
[----:B------:R-:W-:Y:S01]  /*1a40*/  @!P0 MOV R17, 0x7fffffff ;  /* 0x7fffffff00118802 */ /* 0x000fe20000000f00 */
[----:B------:R-:W-:Y:S06]  /*1a50*/  @!P0 BRA `(.L_x_51) ;  /* 0x0000000000348947 */ /* 0x000fec0003800000 */
[----:B------:R-:W-:-:S13]  /*1a60*/  FSETP.GTU.FTZ.AND P0, PT, |R10|, +INF , PT ;  /* 0x7f8000000a00780b */ /* 0x000fda0003f1c200 */
[----:B------:R-:W-:Y:S01]  /*1a70*/  @P0 FADD.FTZ R17, R10, 1 ;  /* 0x3f8000000a110421 */ /* 0x000fe20000010000 */
[----:B------:R-:W-:Y:S06]  /*1a80*/  @P0 BRA `(.L_x_51) ;  /* 0x0000000000280947 */ /* 0x000fec0003800000 */
[----:B------:R-:W-:-:S13]  /*1a90*/  FSETP.NEU.FTZ.AND P0, PT, |R10|, +INF , PT ;  /* 0x7f8000000a00780b */ /* 0x000fda0003f1d200 */
[----:B------:R-:W-:Y:S01]  /*1aa0*/  @P0 FFMA R16, R10, 1.84467440737095516160e+19, RZ ;  /* 0x5f8000000a100823 */ /* 0x000fe200000000ff */
[----:B------:R-:W-:-:S03]  /*1ab0*/  @!P0 MOV R17, R10 ;  /* 0x0000000a00118202 */ /* 0x000fc60000000f00 */
[----:B------:R-:W0:Y:S02]  /*1ac0*/  @P0 MUFU.RSQ R11, R16 ;  /* 0x00000010000b0308 */ /* 0x000e240000001400 */
[----:B0-----:R-:W-:Y:S01]  /*1ad0*/  @P0 FMUL.FTZ R13, R16, R11 ;  /* 0x0000000b100d0220 */ /* 0x001fe20000410000 */
[----:B------:R-:W-:-:S03]  /*1ae0*/  @P0 FMUL.FTZ R11, R11, 0.5 ;  /* 0x3f0000000b0b0820 */ /* 0x000fc60000410000 */
[----:B------:R-:W-:-:S04]  /*1af0*/  @P0 FADD.FTZ R12, -R13, -RZ ;  /* 0x800000ff0d0c0221 */ /* 0x000fc80000010100 */
[----:B------:R-:W-:-:S04]  /*1b00*/  @P0 FFMA R12, R13, R12, R16 ;  /* 0x0000000c0d0c0223 */ /* 0x000fc80000000010 */
[----:B------:R-:W-:-:S04]  /*1b10*/  @P0 FFMA R11, R12, R11, R13 ;  /* 0x0000000b0c0b0223 */ /* 0x000fc8000000000d */
[----:B------:R-:W-:-:S07]  /*1b20*/  @P0 FMUL.FTZ R17, R11, 2.3283064365386962891e-10 ;  /* 0x2f8000000b110820 */ /* 0x000fce0000410000 */
.L_x_51:
[----:B------:R-:W-:Y:S01]  /*1b30*/  HFMA2 R11, -RZ, RZ, 0, 0 ;  /* 0x00000000ff0b7431 */ /* 0x000fe200000001ff */
[----:B------:R-:W-:-:S04]  /*1b40*/  MOV R10, R0 ;  /* 0x00000000000a7202 */ /* 0x000fc80000000f00 */
[----:B------:R-:W-:Y:S05]  /*1b50*/  RET.REL.NODEC R10 `(_Z15bodyForceKernelP4Bodyfi) ;  /* 0xffffffe40a287950 */ /* 0x000fea0003c3ffff */
.L_x_52:
        /* <DEDUP_REMOVED lines=10> */
.L_x_54:


//--------------------- .nv.shared.reserved.0     --------------------------
	.section	.nv.shared.reserved.0,"aw",@nobits
	.weak		__nv_reservedSMEM_offset_0_alias
	.size		__nv_reservedSMEM_offset_0_alias, 0, 64
	.other		__nv_reservedSMEM_offset_0_alias,@"STO_CUDA_RESERVED_SHARED STV_DEFAULT"
__nv_reservedSMEM_offset_0_alias:
	.zero		0
	.zero		64


//--------------------- .nv.constant0._Z18bodyPositionKernelP4Bodyfi --------------------------
	.section	.nv.constant0._Z18bodyPositionKernelP4Bodyfi,"a",@progbits
	.sectionflags	@""
	.align	4
.nv.constant0._Z18bodyPositionKernelP4Bodyfi:
	.zero		912


//--------------------- .nv.constant0._Z15bodyForceKernelP4Bodyfi --------------------------
	.section	.nv.constant0._Z15bodyForceKernelP4Bodyfi,"a",@progbits
	.sectionflags	@""
	.align	4
.nv.constant0._Z15bodyForceKernelP4Bodyfi:
	.zero		912


//--------------------- SYMBOLS --------------------------

	.type		.nv.reservedSmem.offset0,@object
	.size		.nv.reservedSmem.offset0,0x4
